//
// Generated by NVIDIA NVVM Compiler
//
// Compiler Build ID: CL-36424714
// Cuda compilation tools, release 13.0, V13.0.88
// Based on NVVM 20.0.0
//

.version 9.0
.target sm_100
.address_size 64

	// .globl	_Z12reduceKernelPKfPfi
.extern .shared .align 16 .b8 sdata[];

.visible .entry _Z12reduceKernelPKfPfi(
	.param .u64 .ptr .align 1 _Z12reduceKernelPKfPfi_param_0,
	.param .u64 .ptr .align 1 _Z12reduceKernelPKfPfi_param_1,
	.param .u32 _Z12reduceKernelPKfPfi_param_2
)
{
	.reg .pred 	%p<7>;
	.reg .b32 	%r<19>;
	.reg .b32 	%f<13>;
	.reg .b64 	%rd<9>;

	ld.param.u64 	%rd2, [_Z12reduceKernelPKfPfi_param_0];
	ld.param.u64 	%rd3, [_Z12reduceKernelPKfPfi_param_1];
	ld.param.u32 	%r11, [_Z12reduceKernelPKfPfi_param_2];
	mov.u32 	%r1, %tid.x;
	mov.u32 	%r2, %ctaid.x;
	mov.u32 	%r18, %ntid.x;
	mad.lo.s32 	%r17, %r2, %r18, %r1;
	setp.ge.s32 	%p1, %r17, %r11;
	mov.f32 	%f12, 0f00000000;
	@%p1 bra 	$L__BB0_3;
	mov.u32 	%r12, %nctaid.x;
	mul.lo.s32 	%r5, %r18, %r12;
	cvta.to.global.u64 	%rd1, %rd2;
	mov.f32 	%f12, 0f00000000;
$L__BB0_2:
	mul.wide.s32 	%rd4, %r17, 4;
	add.s64 	%rd5, %rd1, %rd4;
	ld.global.f32 	%f6, [%rd5];
	add.f32 	%f12, %f12, %f6;
	add.s32 	%r17, %r17, %r5;
	setp.lt.s32 	%p2, %r17, %r11;
	@%p2 bra 	$L__BB0_2;
$L__BB0_3:
	shl.b32 	%r13, %r1, 2;
	mov.u32 	%r14, sdata;
	add.s32 	%r8, %r14, %r13;
	st.shared.f32 	[%r8], %f12;
	bar.sync 	0;
	setp.lt.u32 	%p3, %r18, 2;
	@%p3 bra 	$L__BB0_7;
$L__BB0_4:
	shr.u32 	%r10, %r18, 1;
	setp.ge.u32 	%p4, %r1, %r10;
	@%p4 bra 	$L__BB0_6;
	shl.b32 	%r15, %r10, 2;
	add.s32 	%r16, %r8, %r15;
	ld.shared.f32 	%f7, [%r16];
	ld.shared.f32 	%f8, [%r8];
	add.f32 	%f9, %f7, %f8;
	st.shared.f32 	[%r8], %f9;
$L__BB0_6:
	bar.sync 	0;
	setp.gt.u32 	%p5, %r18, 3;
	mov.u32 	%r18, %r10;
	@%p5 bra 	$L__BB0_4;
$L__BB0_7:
	setp.ne.s32 	%p6, %r1, 0;
	@%p6 bra 	$L__BB0_9;
	ld.shared.f32 	%f10, [sdata];
	cvta.to.global.u64 	%rd6, %rd3;
	mul.wide.u32 	%rd7, %r2, 4;
	add.s64 	%rd8, %rd6, %rd7;
	st.global.f32 	[%rd8], %f10;
$L__BB0_9:
	ret;

}


// ===== COMPILED SASS (sm_100) =====

	.target	sm_100

	.elftype	@"ET_EXEC"


//--------------------- .note.nv.tkinfo           --------------------------
	.section	.note.nv.tkinfo,"",@"SHT_NOTE"
	.sectionflags	@"SHF_NOTE_NV_TKINFO"
	.tkinfo
        /*0018*/ 	.word	0x00000002
        /*0030*/ 	.string	""
        /*0030*/ 	.string	"ptxas"
        /*0030*/ 	.string	"Cuda compilation tools, release 13.0, V13.0.88"
        /*0030*/ 	.string	"Build cuda_13.0.r13.0/compiler.36424714_0"
        /*0030*/ 	.string	"-arch sm_100 -m 64 "



//--------------------- .note.nv.cuinfo           --------------------------
	.section	.note.nv.cuinfo,"",@"SHT_NOTE"
	.sectionflags	@"SHF_NOTE_NV_CUINFO"
        /*0018*/ 	.short	0x0002
        /*001a*/ 	.short	0x0064
        /*001c*/ 	.short	0x0082
	.zero		2


//--------------------- .nv.info                  --------------------------
	.section	.nv.info,"",@"SHT_CUDA_INFO"
	.align	4


	//----- nvinfo : EIATTR_REGCOUNT
	.align		4
        /*0000*/ 	.byte	0x04, 0x2f
        /*0002*/ 	.short	(.L_1 - .L_0)
	.align		4
.L_0:
        /*0004*/ 	.word	index@(_Z12reduceKernelPKfPfi)
        /*0008*/ 	.word	0x0000000e


	//----- nvinfo : EIATTR_FRAME_SIZE
	.align		4
.L_1:
        /*000c*/ 	.byte	0x04, 0x11
        /*000e*/ 	.short	(.L_3 - .L_2)
	.align		4
.L_2:
        /*0010*/ 	.word	index@(_Z12reduceKernelPKfPfi)
        /*0014*/ 	.word	0x00000000


	//----- nvinfo : EIATTR_MIN_STACK_SIZE
	.align		4
.L_3:
        /*0018*/ 	.byte	0x04, 0x12
        /*001a*/ 	.short	(.L_5 - .L_4)
	.align		4
.L_4:
        /*001c*/ 	.word	index@(_Z12reduceKernelPKfPfi)
        /*0020*/ 	.word	0x00000000
.L_5:


//--------------------- .nv.compat                --------------------------
	.section	.nv.compat,"",@"SHT_CUDA_COMPAT_INFO"
	.align	4
        /*0000*/ 	.byte	0x02, 0x09, 0x00, 0x00, 0x02, 0x02, 0x01, 0x00, 0x02, 0x05, 0x05, 0x00, 0x03, 0x07, 0x01, 0x01
        /*0010*/ 	.byte	0x02, 0x03, 0x00, 0x00, 0x02, 0x06, 0x01, 0x00, 0x04, 0x0b, 0x08, 0x00, 0x09, 0x00, 0x00, 0x00
        /*0020*/ 	.byte	0x00, 0x00, 0x00, 0x00


//--------------------- .nv.info._Z12reduceKernelPKfPfi --------------------------
	.section	.nv.info._Z12reduceKernelPKfPfi,"",@"SHT_CUDA_INFO"
	.sectionflags	@""
	.align	4


	//----- nvinfo : EIATTR_CUDA_API_VERSION
	.align		4
        /*0000*/ 	.byte	0x04, 0x37
        /*0002*/ 	.short	(.L_7 - .L_6)
.L_6:
        /*0004*/ 	.word	0x00000082


	//----- nvinfo : EIATTR_KPARAM_INFO
	.align		4
.L_7:
        /*0008*/ 	.byte	0x04, 0x17
        /*000a*/ 	.short	(.L_9 - .L_8)
.L_8:
        /*000c*/ 	.word	0x00000000
        /*0010*/ 	.short	0x0002
        /*0012*/ 	.short	0x0010
        /*0014*/ 	.byte	0x00, 0xf0, 0x11, 0x00


	//----- nvinfo : EIATTR_KPARAM_INFO
	.align		4
.L_9:
        /*0018*/ 	.byte	0x04, 0x17
        /*001a*/ 	.short	(.L_11 - .L_10)
.L_10:
        /*001c*/ 	.word	0x00000000
        /*0020*/ 	.short	0x0001
        /*0022*/ 	.short	0x0008
        /*0024*/ 	.byte	0x00, 0xf5, 0x21, 0x00


	//----- nvinfo : EIATTR_KPARAM_INFO
	.align		4
.L_11:
        /*0028*/ 	.byte	0x04, 0x17
        /*002a*/ 	.short	(.L_13 - .L_12)
.L_12:
        /*002c*/ 	.word	0x00000000
        /*0030*/ 	.short	0x0000
        /*0032*/ 	.short	0x0000
        /*0034*/ 	.byte	0x00, 0xf5, 0x21, 0x00


	//----- nvinfo : EIATTR_SPARSE_MMA_MASK
	.align		4
.L_13:
        /*0038*/ 	.byte	0x03, 0x50
        /*003a*/ 	.short	0x0000


	//----- nvinfo : EIATTR_MAXREG_COUNT
	.align		4
        /*003c*/ 	.byte	0x03, 0x1b
        /*003e*/ 	.short	0x00ff


	//----- nvinfo : EIATTR_NUM_BARRIERS
	.align		4
        /*0040*/ 	.byte	0x02, 0x4c
        /*0042*/ 	.byte	0x01
	.zero		1


	//----- nvinfo : EIATTR_MERCURY_ISA_VERSION
	.align		4
        /*0044*/ 	.byte	0x03, 0x5f
        /*0046*/ 	.short	0x0101


	//----- nvinfo : EIATTR_VRC_CTA_INIT_COUNT
	.align		4
        /*0048*/ 	.byte	0x02, 0x4a
	.zero		1
	.zero		1


	//----- nvinfo : EIATTR_EXIT_INSTR_OFFSETS
	.align		4
        /*004c*/ 	.byte	0x04, 0x1c
        /*004e*/ 	.short	(.L_15 - .L_14)


	//   ....[0]....
.L_14:
        /*0050*/ 	.word	0x000002b0


	//   ....[1]....
        /*0054*/ 	.word	0x00000330


	//----- nvinfo : EIATTR_CRS_STACK_SIZE
	.align		4
.L_15:
        /*0058*/ 	.byte	0x04, 0x1e
        /*005a*/ 	.short	(.L_17 - .L_16)
.L_16:
        /*005c*/ 	.word	0x00000000


	//----- nvinfo : EIATTR_CBANK_PARAM_SIZE
	.align		4
.L_17:
        /*0060*/ 	.byte	0x03, 0x19
        /*0062*/ 	.short	0x0014


	//----- nvinfo : EIATTR_PARAM_CBANK
	.align		4
        /*0064*/ 	.byte	0x04, 0x0a
        /*0066*/ 	.short	(.L_19 - .L_18)
	.align		4
.L_18:
        /*0068*/ 	.word	index@(.nv.constant0._Z12reduceKernelPKfPfi)
        /*006c*/ 	.short	0x0380
        /*006e*/ 	.short	0x0014


	//----- nvinfo : EIATTR_SW_WAR
	.align		4
.L_19:
        /*0070*/ 	.byte	0x04, 0x36
        /*0072*/ 	.short	(.L_21 - .L_20)
.L_20:
        /*0074*/ 	.word	0x00000008
.L_21:


//--------------------- .nv.callgraph             --------------------------
	.section	.nv.callgraph,"",@"SHT_CUDA_CALLGRAPH"
	.align	4
	.sectionentsize	8
	.align		4
        /*0000*/ 	.word	0x00000000
	.align		4
        /*0004*/ 	.word	0xffffffff
	.align		4
        /*0008*/ 	.word	0x00000000
	.align		4
        /*000c*/ 	.word	0xfffffffe
	.align		4
        /*0010*/ 	.word	0x00000000
	.align		4
        /*0014*/ 	.word	0xfffffffd
	.align		4
        /*0018*/ 	.word	0x00000000
	.align		4
        /*001c*/ 	.word	0xfffffffc


//--------------------- .text._Z12reduceKernelPKfPfi --------------------------
	.section	.text._Z12reduceKernelPKfPfi,"ax",@progbits
	.align	128
        .global         _Z12reduceKernelPKfPfi
        .type           _Z12reduceKernelPKfPfi,@function
        .size           _Z12reduceKernelPKfPfi,(.L_x_6 - _Z12reduceKernelPKfPfi)
        .other          _Z12reduceKernelPKfPfi,@"STO_CUDA_ENTRY STV_DEFAULT"
_Z12reduceKernelPKfPfi:
.text._Z12reduceKernelPKfPfi:
[----:B------:R-:W-:Y:S01]  /*0000*/  LDC R1, c[0x0][0x37c] ;  /* 0x0000df00ff017b82 */ /* 0x000fe20000000800 */
[----:B------:R-:W0:Y:S01]  /*0010*/  S2R R8, SR_TID.X ;  /* 0x0000000000087919 */ /* 0x000e220000002100 */
[----:B------:R-:W1:Y:S01]  /*0020*/  LDCU UR4, c[0x0][0x360] ;  /* 0x00006c00ff0477ac */ /* 0x000e620008000800 */
[----:B------:R-:W-:Y:S01]  /*0030*/  BSSY.RECONVERGENT B0, `(.L_x_0) ;  /* 0x0000013000007945 */ /* 0x000fe20003800200 */
[----:B------:R-:W-:Y:S01]  /*0040*/  IMAD.MOV.U32 R7, RZ, RZ, RZ ;  /* 0x000000ffff077224 */ /* 0x000fe200078e00ff */
[----:B------:R-:W0:Y:S01]  /*0050*/  S2R R9, SR_CTAID.X ;  /* 0x0000000000097919 */ /* 0x000e220000002500 */
[----:B------:R-:W2:Y:S01]  /*0060*/  LDCU UR5, c[0x0][0x390] ;  /* 0x00007200ff0577ac */ /* 0x000ea20008000800 */
[----:B------:R-:W3:Y:S01]  /*0070*/  LDCU.64 UR6, c[0x0][0x358] ;  /* 0x00006b00ff0677ac */ /* 0x000ee20008000a00 */
[----:B-1----:R-:W-:Y:S02]  /*0080*/  IMAD.U32 R6, RZ, RZ, UR4 ;  /* 0x00000004ff067e24 */ /* 0x002fe4000f8e00ff */
[----:B0-----:R-:W-:-:S05]  /*0090*/  IMAD R0, R9, UR4, R8 ;  /* 0x0000000409007c24 */ /* 0x001fca000f8e0208 */
[----:B--2---:R-:W-:-:S13]  /*00a0*/  ISETP.GE.AND P0, PT, R0, UR5, PT ;  /* 0x0000000500007c0c */ /* 0x004fda000bf06270 */
[----:B---3--:R-:W-:Y:S05]  /*00b0*/  @P0 BRA `(.L_x_1) ;  /* 0x0000000000280947 */ /* 0x008fea0003800000 */
[----:B------:R-:W0:Y:S01]  /*00c0*/  LDC.64 R4, c[0x0][0x380] ;  /* 0x0000e000ff047b82 */ /* 0x000e220000000a00 */
[----:B------:R-:W1:Y:S01]  /*00d0*/  LDCU UR4, c[0x0][0x370] ;  /* 0x00006e00ff0477ac */ /* 0x000e620008000800 */
[----:B------:R-:W-:Y:S02]  /*00e0*/  HFMA2 R7, -RZ, RZ, 0, 0 ;  /* 0x00000000ff077431 */ /* 0x000fe400000001ff */
[----:B-1----:R-:W-:-:S07]  /*00f0*/  IMAD R11, R6, UR4, RZ ;  /* 0x00000004060b7c24 */ /* 0x002fce000f8e02ff */
.L_x_2:
[----:B0-----:R-:W-:-:S06]  /*0100*/  IMAD.WIDE R2, R0, 0x4, R4 ;  /* 0x0000000400027825 */ /* 0x001fcc00078e0204 */
[----:B------:R-:W2:Y:S01]  /*0110*/  LDG.E R2, desc[UR6][R2.64] ;  /* 0x0000000602027981 */ /* 0x000ea2000c1e1900 */
[----:B------:R-:W-:-:S05]  /*0120*/  IMAD.IADD R0, R11, 0x1, R0 ;  /* 0x000000010b007824 */ /* 0x000fca00078e0200 */
[----:B------:R-:W-:Y:S01]  /*0130*/  ISETP.GE.AND P0, PT, R0, UR5, PT ;  /* 0x0000000500007c0c */ /* 0x000fe2000bf06270 */
[----:B--2---:R-:W-:-:S12]  /*0140*/  FADD R7, R2, R7 ;  /* 0x0000000702077221 */ /* 0x004fd80000000000 */
[----:B------:R-:W-:Y:S05]  /*0150*/  @!P0 BRA `(.L_x_2) ;  /* 0xfffffffc00e88947 */ /* 0x000fea000383ffff */
.L_x_1:
[----:B------:R-:W-:Y:S05]  /*0160*/  BSYNC.RECONVERGENT B0 ;  /* 0x0000000000007941 */ /* 0x000fea0003800200 */
.L_x_0:
[----:B------:R-:W0:Y:S01]  /*0170*/  S2UR UR5, SR_CgaCtaId ;  /* 0x00000000000579c3 */ /* 0x000e220000008800 */
[----:B------:R-:W-:Y:S01]  /*0180*/  UMOV UR4, 0x400 ;  /* 0x0000040000047882 */ /* 0x000fe20000000000 */
[----:B------:R-:W-:Y:S02]  /*0190*/  ISETP.GE.U32.AND P1, PT, R6, 0x2, PT ;  /* 0x000000020600780c */ /* 0x000fe40003f26070 */
[----:B------:R-:W-:Y:S01]  /*01a0*/  ISETP.NE.AND P0, PT, R8, RZ, PT ;  /* 0x000000ff0800720c */ /* 0x000fe20003f05270 */
[----:B0-----:R-:W-:-:S06]  /*01b0*/  ULEA UR4, UR5, UR4, 0x18 ;  /* 0x0000000405047291 */ /* 0x001fcc000f8ec0ff */
[----:B------:R-:W-:-:S05]  /*01c0*/  LEA R0, R8, UR4, 0x2 ;  /* 0x0000000408007c11 */ /* 0x000fca000f8e10ff */
[----:B------:R0:W-:Y:S01]  /*01d0*/  STS [R0], R7 ;  /* 0x0000000700007388 */ /* 0x0001e20000000800 */
[----:B------:R-:W-:Y:S06]  /*01e0*/  BAR.SYNC.DEFER_BLOCKING 0x0 ;  /* 0x0000000000007b1d */ /* 0x000fec0000010000 */
[----:B------:R-:W-:Y:S05]  /*01f0*/  @!P1 BRA `(.L_x_3) ;  /* 0x00000000002c9947 */ /* 0x000fea0003800000 */
.L_x_4:
[----:B------:R-:W-:-:S04]  /*0200*/  SHF.R.U32.HI R5, RZ, 0x1, R6 ;  /* 0x00000001ff057819 */ /* 0x000fc80000011606 */
[----:B------:R-:W-:-:S13]  /*0210*/  ISETP.GE.U32.AND P1, PT, R8, R5, PT ;  /* 0x000000050800720c */ /* 0x000fda0003f26070 */
[----:B------:R-:W-:Y:S01]  /*0220*/  @!P1 LEA R2, R5, R0, 0x2 ;  /* 0x0000000005029211 */ /* 0x000fe200078e10ff */
[----:B------:R-:W-:Y:S05]  /*0230*/  @!P1 LDS R3, [R0] ;  /* 0x0000000000039984 */ /* 0x000fea0000000800 */
[----:B------:R-:W1:Y:S02]  /*0240*/  @!P1 LDS R2, [R2] ;  /* 0x0000000002029984 */ /* 0x000e640000000800 */
[----:B-1----:R-:W-:-:S05]  /*0250*/  @!P1 FADD R3, R2, R3 ;  /* 0x0000000302039221 */ /* 0x002fca0000000000 */
[----:B------:R1:W-:Y:S01]  /*0260*/  @!P1 STS [R0], R3 ;  /* 0x0000000300009388 */ /* 0x0003e20000000800 */
[----:B------:R-:W-:Y:S01]  /*0270*/  BAR.SYNC.DEFER_BLOCKING 0x0 ;  /* 0x0000000000007b1d */ /* 0x000fe20000010000 */
[----:B------:R-:W-:Y:S01]  /*0280*/  ISETP.GT.U32.AND P1, PT, R6, 0x3, PT ;  /* 0x000000030600780c */ /* 0x000fe20003f24070 */
[----:B------:R-:W-:-:S12]  /*0290*/  IMAD.MOV.U32 R6, RZ, RZ, R5 ;  /* 0x000000ffff067224 */ /* 0x000fd800078e0005 */
[----:B-1----:R-:W-:Y:S05]  /*02a0*/  @P1 BRA `(.L_x_4) ;  /* 0xfffffffc00d41947 */ /* 0x002fea000383ffff */
.L_x_3:
[----:B------:R-:W-:Y:S05]  /*02b0*/  @P0 EXIT ;  /* 0x000000000000094d */ /* 0x000fea0003800000 */
[----:B------:R-:W1:Y:S01]  /*02c0*/  S2UR UR5, SR_CgaCtaId ;  /* 0x00000000000579c3 */ /* 0x000e620000008800 */
[----:B------:R-:W-:-:S07]  /*02d0*/  UMOV UR4, 0x400 ;  /* 0x0000040000047882 */ /* 0x000fce0000000000 */
[----:B------:R-:W2:Y:S01]  /*02e0*/  LDC.64 R2, c[0x0][0x388] ;  /* 0x0000e200ff027b82 */ /* 0x000ea20000000a00 */
[----:B-1----:R-:W-:Y:S01]  /*02f0*/  ULEA UR4, UR5, UR4, 0x18 ;  /* 0x0000000405047291 */ /* 0x002fe2000f8ec0ff */
[----:B--2---:R-:W-:-:S08]  /*0300*/  IMAD.WIDE.U32 R2, R9, 0x4, R2 ;  /* 0x0000000409027825 */ /* 0x004fd000078e0002 */
[----:B------:R-:W1:Y:S04]  /*0310*/  LDS R5, [UR4] ;  /* 0x00000004ff057984 */ /* 0x000e680008000800 */
[----:B-1----:R-:W-:Y:S01]  /*0320*/  STG.E desc[UR6][R2.64], R5 ;  /* 0x0000000502007986 */ /* 0x002fe2000c101906 */
[----:B------:R-:W-:Y:S05]  /*0330*/  EXIT ;  /* 0x000000000000794d */ /* 0x000fea0003800000 */
.L_x_5:
[----:B------:R-:W-:-:S00]  /*0340*/  BRA `(.L_x_5) ;  /* 0xfffffffc00fc7947 */ /* 0x000fc0000383ffff */
[----:B------:R-:W-:-:S00]  /*0350*/  NOP ;  /* 0x0000000000007918 */ /* 0x000fc00000000000 */
        /* <DEDUP_REMOVED lines=10> */
.L_x_6:


//--------------------- .nv.shared._Z12reduceKernelPKfPfi --------------------------
	.section	.nv.shared._Z12reduceKernelPKfPfi,"aw",@nobits
	.sectionflags	@""
	.align	16
	.zero		1024


//--------------------- .nv.shared.reserved.0     --------------------------
	.section	.nv.shared.reserved.0,"aw",@nobits
	.weak		__nv_reservedSMEM_offset_0_alias
	.size		__nv_reservedSMEM_offset_0_alias, 0, 64
	.other		__nv_reservedSMEM_offset_0_alias,@"STO_CUDA_RESERVED_SHARED STV_DEFAULT"
__nv_reservedSMEM_offset_0_alias:
	.zero		0
	.zero		64


//--------------------- .nv.constant0._Z12reduceKernelPKfPfi --------------------------
	.section	.nv.constant0._Z12reduceKernelPKfPfi,"a",@progbits
	.sectionflags	@""
	.align	4
.nv.constant0._Z12reduceKernelPKfPfi:
	.zero		916


//--------------------- SYMBOLS --------------------------

	.type		.nv.reservedSmem.offset0,@object
	.size		.nv.reservedSmem.offset0,0x4
	.type		.nv.reservedSmem.cap,@object
	.size		.nv.reservedSmem.cap,0x4
